//
// Generated by NVIDIA NVVM Compiler
//
// Compiler Build ID: CL-36424714
// Cuda compilation tools, release 13.0, V13.0.88
// Based on NVVM 20.0.0
//

.version 9.0
.target sm_100
.address_size 64

	// .globl	_Z6kernelPiS_S_i

.visible .entry _Z6kernelPiS_S_i(
	.param .u64 .ptr .align 1 _Z6kernelPiS_S_i_param_0,
	.param .u64 .ptr .align 1 _Z6kernelPiS_S_i_param_1,
	.param .u64 .ptr .align 1 _Z6kernelPiS_S_i_param_2,
	.param .u32 _Z6kernelPiS_S_i_param_3
)
{
	.reg .b32 	%r<8>;
	.reg .b64 	%rd<11>;

	ld.param.u64 	%rd1, [_Z6kernelPiS_S_i_param_0];
	ld.param.u64 	%rd2, [_Z6kernelPiS_S_i_param_1];
	ld.param.u64 	%rd3, [_Z6kernelPiS_S_i_param_2];
	cvta.to.global.u64 	%rd4, %rd3;
	cvta.to.global.u64 	%rd5, %rd1;
	cvta.to.global.u64 	%rd6, %rd2;
	mov.u32 	%r1, %tid.x;
	mov.u32 	%r2, %ctaid.x;
	mov.u32 	%r3, %ntid.x;
	mad.lo.s32 	%r4, %r2, %r3, %r1;
	mul.wide.u32 	%rd7, %r4, 4;
	add.s64 	%rd8, %rd6, %rd7;
	ld.global.u32 	%r5, [%rd8];
	add.s64 	%rd9, %rd5, %rd7;
	ld.global.u32 	%r6, [%rd9];
	add.s32 	%r7, %r6, %r5;
	add.s64 	%rd10, %rd4, %rd7;
	st.global.u32 	[%rd10], %r7;
	ret;

}


// ===== COMPILED SASS (sm_100) =====

	.target	sm_100

	.elftype	@"ET_EXEC"


//--------------------- .note.nv.tkinfo           --------------------------
	.section	.note.nv.tkinfo,"",@"SHT_NOTE"
	.sectionflags	@"SHF_NOTE_NV_TKINFO"
	.tkinfo
        /*0018*/ 	.word	0x00000002
        /*0030*/ 	.string	""
        /*0030*/ 	.string	"ptxas"
        /*0030*/ 	.string	"Cuda compilation tools, release 13.0, V13.0.88"
        /*0030*/ 	.string	"Build cuda_13.0.r13.0/compiler.36424714_0"
        /*0030*/ 	.string	"-arch sm_100 -m 64 "



//--------------------- .note.nv.cuinfo           --------------------------
	.section	.note.nv.cuinfo,"",@"SHT_NOTE"
	.sectionflags	@"SHF_NOTE_NV_CUINFO"
        /*0018*/ 	.short	0x0002
        /*001a*/ 	.short	0x0064
        /*001c*/ 	.short	0x0082
	.zero		2


//--------------------- .nv.info                  --------------------------
	.section	.nv.info,"",@"SHT_CUDA_INFO"
	.align	4


	//----- nvinfo : EIATTR_REGCOUNT
	.align		4
        /*0000*/ 	.byte	0x04, 0x2f
        /*0002*/ 	.short	(.L_1 - .L_0)
	.align		4
.L_0:
        /*0004*/ 	.word	index@(_Z6kernelPiS_S_i)
        /*0008*/ 	.word	0x0000000c


	//----- nvinfo : EIATTR_FRAME_SIZE
	.align		4
.L_1:
        /*000c*/ 	.byte	0x04, 0x11
        /*000e*/ 	.short	(.L_3 - .L_2)
	.align		4
.L_2:
        /*0010*/ 	.word	index@(_Z6kernelPiS_S_i)
        /*0014*/ 	.word	0x00000000


	//----- nvinfo : EIATTR_MIN_STACK_SIZE
	.align		4
.L_3:
        /*0018*/ 	.byte	0x04, 0x12
        /*001a*/ 	.short	(.L_5 - .L_4)
	.align		4
.L_4:
        /*001c*/ 	.word	index@(_Z6kernelPiS_S_i)
        /*0020*/ 	.word	0x00000000
.L_5:


//--------------------- .nv.compat                --------------------------
	.section	.nv.compat,"",@"SHT_CUDA_COMPAT_INFO"
	.align	4
        /*0000*/ 	.byte	0x02, 0x09, 0x00, 0x00, 0x02, 0x02, 0x01, 0x00, 0x02, 0x05, 0x05, 0x00, 0x03, 0x07, 0x01, 0x01
        /*0010*/ 	.byte	0x02, 0x03, 0x00, 0x00, 0x02, 0x06, 0x01, 0x00, 0x04, 0x0b, 0x08, 0x00, 0x09, 0x00, 0x00, 0x00
        /*0020*/ 	.byte	0x00, 0x00, 0x00, 0x00


//--------------------- .nv.info._Z6kernelPiS_S_i --------------------------
	.section	.nv.info._Z6kernelPiS_S_i,"",@"SHT_CUDA_INFO"
	.sectionflags	@""
	.align	4


	//----- nvinfo : EIATTR_CUDA_API_VERSION
	.align		4
        /*0000*/ 	.byte	0x04, 0x37
        /*0002*/ 	.short	(.L_7 - .L_6)
.L_6:
        /*0004*/ 	.word	0x00000082


	//----- nvinfo : EIATTR_KPARAM_INFO
	.align		4
.L_7:
        /*0008*/ 	.byte	0x04, 0x17
        /*000a*/ 	.short	(.L_9 - .L_8)
.L_8:
        /*000c*/ 	.word	0x00000000
        /*0010*/ 	.short	0x0003
        /*0012*/ 	.short	0x0018
        /*0014*/ 	.byte	0x00, 0xf0, 0x11, 0x00


	//----- nvinfo : EIATTR_KPARAM_INFO
	.align		4
.L_9:
        /*0018*/ 	.byte	0x04, 0x17
        /*001a*/ 	.short	(.L_11 - .L_10)
.L_10:
        /*001c*/ 	.word	0x00000000
        /*0020*/ 	.short	0x0002
        /*0022*/ 	.short	0x0010
        /*0024*/ 	.byte	0x00, 0xf5, 0x21, 0x00


	//----- nvinfo : EIATTR_KPARAM_INFO
	.align		4
.L_11:
        /*0028*/ 	.byte	0x04, 0x17
        /*002a*/ 	.short	(.L_13 - .L_12)
.L_12:
        /*002c*/ 	.word	0x00000000
        /*0030*/ 	.short	0x0001
        /*0032*/ 	.short	0x0008
        /*0034*/ 	.byte	0x00, 0xf5, 0x21, 0x00


	//----- nvinfo : EIATTR_KPARAM_INFO
	.align		4
.L_13:
        /*0038*/ 	.byte	0x04, 0x17
        /*003a*/ 	.short	(.L_15 - .L_14)
.L_14:
        /*003c*/ 	.word	0x00000000
        /*0040*/ 	.short	0x0000
        /*0042*/ 	.short	0x0000
        /*0044*/ 	.byte	0x00, 0xf5, 0x21, 0x00


	//----- nvinfo : EIATTR_SPARSE_MMA_MASK
	.align		4
.L_15:
        /*0048*/ 	.byte	0x03, 0x50
        /*004a*/ 	.short	0x0000


	//----- nvinfo : EIATTR_MAXREG_COUNT
	.align		4
        /*004c*/ 	.byte	0x03, 0x1b
        /*004e*/ 	.short	0x00ff


	//----- nvinfo : EIATTR_MERCURY_ISA_VERSION
	.align		4
        /*0050*/ 	.byte	0x03, 0x5f
        /*0052*/ 	.short	0x0101


	//----- nvinfo : EIATTR_VRC_CTA_INIT_COUNT
	.align		4
        /*0054*/ 	.byte	0x02, 0x4a
	.zero		1
	.zero		1


	//----- nvinfo : EIATTR_EXIT_INSTR_OFFSETS
	.align		4
        /*0058*/ 	.byte	0x04, 0x1c
        /*005a*/ 	.short	(.L_17 - .L_16)


	//   ....[0]....
.L_16:
        /*005c*/ 	.word	0x00000100


	//----- nvinfo : EIATTR_CBANK_PARAM_SIZE
	.align		4
.L_17:
        /*0060*/ 	.byte	0x03, 0x19
        /*0062*/ 	.short	0x001c


	//----- nvinfo : EIATTR_PARAM_CBANK
	.align		4
        /*0064*/ 	.byte	0x04, 0x0a
        /*0066*/ 	.short	(.L_19 - .L_18)
	.align		4
.L_18:
        /*0068*/ 	.word	index@(.nv.constant0._Z6kernelPiS_S_i)
        /*006c*/ 	.short	0x0380
        /*006e*/ 	.short	0x001c


	//----- nvinfo : EIATTR_SW_WAR
	.align		4
.L_19:
        /*0070*/ 	.byte	0x04, 0x36
        /*0072*/ 	.short	(.L_21 - .L_20)
.L_20:
        /*0074*/ 	.word	0x00000008
.L_21:


//--------------------- .nv.callgraph             --------------------------
	.section	.nv.callgraph,"",@"SHT_CUDA_CALLGRAPH"
	.align	4
	.sectionentsize	8
	.align		4
        /*0000*/ 	.word	0x00000000
	.align		4
        /*0004*/ 	.word	0xffffffff
	.align		4
        /*0008*/ 	.word	0x00000000
	.align		4
        /*000c*/ 	.word	0xfffffffe
	.align		4
        /*0010*/ 	.word	0x00000000
	.align		4
        /*0014*/ 	.word	0xfffffffd
	.align		4
        /*0018*/ 	.word	0x00000000
	.align		4
        /*001c*/ 	.word	0xfffffffc


//--------------------- .text._Z6kernelPiS_S_i    --------------------------
	.section	.text._Z6kernelPiS_S_i,"ax",@progbits
	.align	128
        .global         _Z6kernelPiS_S_i
        .type           _Z6kernelPiS_S_i,@function
        .size           _Z6kernelPiS_S_i,(.L_x_1 - _Z6kernelPiS_S_i)
        .other          _Z6kernelPiS_S_i,@"STO_CUDA_ENTRY STV_DEFAULT"
_Z6kernelPiS_S_i:
.text._Z6kernelPiS_S_i:
[----:B------:R-:W-:Y:S01]  /*0000*/  LDC R1, c[0x0][0x37c] ;  /* 0x0000df00ff017b82 */ /* 0x000fe20000000800 */
[----:B------:R-:W0:Y:S07]  /*0010*/  S2R R9, SR_TID.X ;  /* 0x0000000000097919 */ /* 0x000e2e0000002100 */
[----:B------:R-:W0:Y:S01]  /*0020*/  S2UR UR6, SR_CTAID.X ;  /* 0x00000000000679c3 */ /* 0x000e220000002500 */
[----:B------:R-:W1:Y:S07]  /*0030*/  LDCU.64 UR4, c[0x0][0x358] ;  /* 0x00006b00ff0477ac */ /* 0x000e6e0008000a00 */
[----:B------:R-:W0:Y:S08]  /*0040*/  LDC R0, c[0x0][0x360] ;  /* 0x0000d800ff007b82 */ /* 0x000e300000000800 */
[----:B------:R-:W2:Y:S08]  /*0050*/  LDC.64 R2, c[0x0][0x388] ;  /* 0x0000e200ff027b82 */ /* 0x000eb00000000a00 */
[----:B------:R-:W3:Y:S01]  /*0060*/  LDC.64 R4, c[0x0][0x380] ;  /* 0x0000e000ff047b82 */ /* 0x000ee20000000a00 */
[----:B0-----:R-:W-:-:S07]  /*0070*/  IMAD R9, R0, UR6, R9 ;  /* 0x0000000600097c24 */ /* 0x001fce000f8e0209 */
[----:B------:R-:W0:Y:S01]  /*0080*/  LDC.64 R6, c[0x0][0x390] ;  /* 0x0000e400ff067b82 */ /* 0x000e220000000a00 */
[----:B--2---:R-:W-:-:S06]  /*0090*/  IMAD.WIDE.U32 R2, R9, 0x4, R2 ;  /* 0x0000000409027825 */ /* 0x004fcc00078e0002 */
[----:B-1----:R-:W2:Y:S01]  /*00a0*/  LDG.E R2, desc[UR4][R2.64] ;  /* 0x0000000402027981 */ /* 0x002ea2000c1e1900 */
[----:B---3--:R-:W-:-:S06]  /*00b0*/  IMAD.WIDE.U32 R4, R9, 0x4, R4 ;  /* 0x0000000409047825 */ /* 0x008fcc00078e0004 */
[----:B------:R-:W2:Y:S01]  /*00c0*/  LDG.E R5, desc[UR4][R4.64] ;  /* 0x0000000404057981 */ /* 0x000ea2000c1e1900 */
[----:B0-----:R-:W-:Y:S01]  /*00d0*/  IMAD.WIDE.U32 R6, R9, 0x4, R6 ;  /* 0x0000000409067825 */ /* 0x001fe200078e0006 */
[----:B--2---:R-:W-:-:S05]  /*00e0*/  IADD3 R9, PT, PT, R2, R5, RZ ;  /* 0x0000000502097210 */ /* 0x004fca0007ffe0ff */
[----:B------:R-:W-:Y:S01]  /*00f0*/  STG.E desc[UR4][R6.64], R9 ;  /* 0x0000000906007986 */ /* 0x000fe2000c101904 */
[----:B------:R-:W-:Y:S05]  /*0100*/  EXIT ;  /* 0x000000000000794d */ /* 0x000fea0003800000 */
.L_x_0:
[----:B------:R-:W-:-:S00]  /*0110*/  BRA `(.L_x_0) ;  /* 0xfffffffc00fc7947 */ /* 0x000fc0000383ffff */
[----:B------:R-:W-:-:S00]  /*0120*/  NOP ;  /* 0x0000000000007918 */ /* 0x000fc00000000000 */
        /* <DEDUP_REMOVED lines=13> */
.L_x_1:


//--------------------- .nv.shared.reserved.0     --------------------------
	.section	.nv.shared.reserved.0,"aw",@nobits
	.weak		__nv_reservedSMEM_offset_0_alias
	.size		__nv_reservedSMEM_offset_0_alias, 0, 64
	.other		__nv_reservedSMEM_offset_0_alias,@"STO_CUDA_RESERVED_SHARED STV_DEFAULT"
__nv_reservedSMEM_offset_0_alias:
	.zero		0
	.zero		64


//--------------------- .nv.constant0._Z6kernelPiS_S_i --------------------------
	.section	.nv.constant0._Z6kernelPiS_S_i,"a",@progbits
	.sectionflags	@""
	.align	4
.nv.constant0._Z6kernelPiS_S_i:
	.zero		924


//--------------------- SYMBOLS --------------------------

	.type		.nv.reservedSmem.offset0,@object
	.size		.nv.reservedSmem.offset0,0x4
